//
// Generated by NVIDIA NVVM Compiler
//
// Compiler Build ID: CL-36424714
// Cuda compilation tools, release 13.0, V13.0.88
// Based on NVVM 20.0.0
//

.version 9.0
.target sm_100
.address_size 64

	// .globl	default_function_kernel_1

.visible .entry default_function_kernel_1(
	.param .u64 .ptr .align 1 default_function_kernel_1_param_0,
	.param .u64 .ptr .align 1 default_function_kernel_1_param_1
)
.maxntid 16
{
	.reg .pred 	%p<7>;
	.reg .b32 	%r<11>;
	.reg .b32 	%f<53>;
	.reg .b64 	%rd<9>;

	ld.param.u64 	%rd1, [default_function_kernel_1_param_0];
	ld.param.u64 	%rd2, [default_function_kernel_1_param_1];
	cvta.to.global.u64 	%rd3, %rd2;
	mov.u32 	%r3, %ctaid.x;
	shl.b32 	%r4, %r3, 4;
	mov.u32 	%r5, %tid.x;
	or.b32  	%r1, %r4, %r5;
	mul.wide.u32 	%rd4, %r1, 4;
	add.s64 	%rd5, %rd3, %rd4;
	ld.global.nc.f32 	%f6, [%rd5];
	abs.f32 	%f7, %f6;
	setp.gt.f32 	%p1, %f7, 0f3F800000;
	rcp.approx.ftz.f32 	%f8, %f7;
	selp.f32 	%f9, %f8, %f7, %p1;
	mul.f32 	%f10, %f9, %f9;
	fma.rn.f32 	%f11, %f10, 0f3B2090AA, 0fBC6BE14F;
	fma.rn.f32 	%f12, %f11, %f10, 0f3D23397E;
	fma.rn.f32 	%f13, %f12, %f10, 0fBD948A7A;
	fma.rn.f32 	%f14, %f13, %f10, 0f3DD76B21;
	fma.rn.f32 	%f15, %f14, %f10, 0fBE111E88;
	fma.rn.f32 	%f16, %f15, %f10, 0f3E4CAF60;
	fma.rn.f32 	%f17, %f16, %f10, 0fBEAAAA27;
	mul.f32 	%f18, %f10, %f17;
	fma.rn.f32 	%f19, %f18, %f9, %f9;
	neg.f32 	%f20, %f19;
	fma.rn.f32 	%f21, 0f3F6EE581, 0f3FD774EB, %f20;
	selp.f32 	%f22, %f21, %f19, %p1;
	setp.num.f32 	%p2, %f7, %f7;
	copysign.f32 	%f23, %f6, %f22;
	selp.f32 	%f1, %f23, %f22, %p2;
	abs.f32 	%f24, %f1;
	mov.f32 	%f25, 0f3F800000;
	sub.f32 	%f26, %f25, %f24;
	rcp.approx.ftz.f32 	%f27, %f26;
	add.f32 	%f28, %f27, %f27;
	mul.f32 	%f29, %f24, %f28;
	setp.gt.f32 	%p3, %f24, 0f7E800000;
	selp.f32 	%f2, 0fC0000000, %f29, %p3;
	add.rz.f32 	%f30, %f2, %f25;
	mov.b32 	%r6, %f30;
	add.s32 	%r7, %r6, -1061158912;
	and.b32  	%r8, %r7, -8388608;
	mov.b32 	%r2, %f2;
	sub.s32 	%r9, %r2, %r8;
	mov.b32 	%f31, %r9;
	sub.s32 	%r10, 1082130432, %r8;
	mov.b32 	%f32, %r10;
	fma.rn.f32 	%f33, %f32, 0f3E800000, 0fBF800000;
	add.f32 	%f34, %f33, %f31;
	cvt.rn.f32.s32 	%f35, %r8;
	mul.f32 	%f36, %f35, 0f34000000;
	fma.rn.f32 	%f37, %f34, 0fBD39BF78, 0f3DD80012;
	fma.rn.f32 	%f38, %f37, %f34, 0fBE0778E0;
	fma.rn.f32 	%f39, %f38, %f34, 0f3E146475;
	fma.rn.f32 	%f40, %f39, %f34, 0fBE2A68DD;
	fma.rn.f32 	%f41, %f40, %f34, 0f3E4CAF9E;
	fma.rn.f32 	%f42, %f41, %f34, 0fBE800042;
	fma.rn.f32 	%f43, %f42, %f34, 0f3EAAAAE6;
	fma.rn.f32 	%f44, %f43, %f34, 0fBF000000;
	mul.f32 	%f45, %f34, %f44;
	fma.rn.f32 	%f46, %f45, %f34, %f34;
	fma.rn.f32 	%f52, %f36, 0f3F317218, %f46;
	setp.lt.u32 	%p4, %r2, 2139095040;
	@%p4 bra 	$L__BB0_2;
	setp.gt.s32 	%p5, %r2, -1082130432;
	fma.rn.f32 	%f47, %f2, 0f7F800000, 0f7F800000;
	selp.f32 	%f48, %f47, %f52, %p5;
	setp.eq.f32 	%p6, %f2, 0f00000000;
	selp.f32 	%f52, 0f80000000, %f48, %p6;
$L__BB0_2:
	cvta.to.global.u64 	%rd6, %rd1;
	mov.f32 	%f49, 0f3F000000;
	copysign.f32 	%f50, %f1, %f49;
	mul.f32 	%f51, %f50, %f52;
	add.s64 	%rd8, %rd6, %rd4;
	st.global.f32 	[%rd8], %f51;
	ret;

}
	// .globl	default_function_kernel
.visible .entry default_function_kernel(
	.param .u64 .ptr .align 1 default_function_kernel_param_0,
	.param .u64 .ptr .align 1 default_function_kernel_param_1
)
.maxntid 48
{
	.reg .b32 	%r<4>;
	.reg .b32 	%f<4>;
	.reg .b64 	%rd<8>;

	ld.param.u64 	%rd1, [default_function_kernel_param_0];
	ld.param.u64 	%rd2, [default_function_kernel_param_1];
	cvta.to.global.u64 	%rd3, %rd1;
	cvta.to.global.u64 	%rd4, %rd2;
	mov.u32 	%r1, %ctaid.x;
	mov.u32 	%r2, %tid.x;
	mad.lo.s32 	%r3, %r1, 48, %r2;
	mul.wide.u32 	%rd5, %r3, 4;
	add.s64 	%rd6, %rd4, %rd5;
	ld.global.nc.f32 	%f1, [%rd6];
	mul.f32 	%f2, %f1, 0f3FB8AA3B;
	ex2.approx.f32 	%f3, %f2;
	add.s64 	%rd7, %rd3, %rd5;
	st.global.f32 	[%rd7], %f3;
	ret;

}
	// .globl	default_function_kernel_2
.visible .entry default_function_kernel_2(
	.param .u64 .ptr .align 1 default_function_kernel_2_param_0,
	.param .u64 .ptr .align 1 default_function_kernel_2_param_1
)
.maxntid 8
{
	.reg .b32 	%r<5>;
	.reg .b32 	%f<3>;
	.reg .b64 	%rd<8>;

	ld.param.u64 	%rd1, [default_function_kernel_2_param_0];
	ld.param.u64 	%rd2, [default_function_kernel_2_param_1];
	cvta.to.global.u64 	%rd3, %rd1;
	cvta.to.global.u64 	%rd4, %rd2;
	mov.u32 	%r1, %ctaid.x;
	shl.b32 	%r2, %r1, 3;
	mov.u32 	%r3, %tid.x;
	or.b32  	%r4, %r2, %r3;
	mul.wide.u32 	%rd5, %r4, 4;
	add.s64 	%rd6, %rd4, %rd5;
	ld.global.nc.f32 	%f1, [%rd6];
	abs.f32 	%f2, %f1;
	add.s64 	%rd7, %rd3, %rd5;
	st.global.f32 	[%rd7], %f2;
	ret;

}


// ===== COMPILED SASS (sm_100) =====

	.target	sm_100

	.elftype	@"ET_EXEC"


//--------------------- .note.nv.tkinfo           --------------------------
	.section	.note.nv.tkinfo,"",@"SHT_NOTE"
	.sectionflags	@"SHF_NOTE_NV_TKINFO"
	.tkinfo
        /*0018*/ 	.word	0x00000002
        /*0030*/ 	.string	""
        /*0030*/ 	.string	"ptxas"
        /*0030*/ 	.string	"Cuda compilation tools, release 13.0, V13.0.88"
        /*0030*/ 	.string	"Build cuda_13.0.r13.0/compiler.36424714_0"
        /*0030*/ 	.string	"-arch sm_100 -m 64 "



//--------------------- .note.nv.cuinfo           --------------------------
	.section	.note.nv.cuinfo,"",@"SHT_NOTE"
	.sectionflags	@"SHF_NOTE_NV_CUINFO"
        /*0018*/ 	.short	0x0002
        /*001a*/ 	.short	0x0064
        /*001c*/ 	.short	0x0082
	.zero		2


//--------------------- .nv.info                  --------------------------
	.section	.nv.info,"",@"SHT_CUDA_INFO"
	.align	4


	//----- nvinfo : EIATTR_REGCOUNT
	.align		4
        /*0000*/ 	.byte	0x04, 0x2f
        /*0002*/ 	.short	(.L_1 - .L_0)
	.align		4
.L_0:
        /*0004*/ 	.word	index@(default_function_kernel_1)
        /*0008*/ 	.word	0x0000000e


	//----- nvinfo : EIATTR_FRAME_SIZE
	.align		4
.L_1:
        /*000c*/ 	.byte	0x04, 0x11
        /*000e*/ 	.short	(.L_3 - .L_2)
	.align		4
.L_2:
        /*0010*/ 	.word	index@(default_function_kernel_1)
        /*0014*/ 	.word	0x00000000


	//----- nvinfo : EIATTR_REGCOUNT
	.align		4
.L_3:
        /*0018*/ 	.byte	0x04, 0x2f
        /*001a*/ 	.short	(.L_5 - .L_4)
	.align		4
.L_4:
        /*001c*/ 	.word	index@(default_function_kernel)
        /*0020*/ 	.word	0x0000000c


	//----- nvinfo : EIATTR_FRAME_SIZE
	.align		4
.L_5:
        /*0024*/ 	.byte	0x04, 0x11
        /*0026*/ 	.short	(.L_7 - .L_6)
	.align		4
.L_6:
        /*0028*/ 	.word	index@(default_function_kernel)
        /*002c*/ 	.word	0x00000000


	//----- nvinfo : EIATTR_REGCOUNT
	.align		4
.L_7:
        /*0030*/ 	.byte	0x04, 0x2f
        /*0032*/ 	.short	(.L_9 - .L_8)
	.align		4
.L_8:
        /*0034*/ 	.word	index@(default_function_kernel_2)
        /*0038*/ 	.word	0x0000000a


	//----- nvinfo : EIATTR_FRAME_SIZE
	.align		4
.L_9:
        /*003c*/ 	.byte	0x04, 0x11
        /*003e*/ 	.short	(.L_11 - .L_10)
	.align		4
.L_10:
        /*0040*/ 	.word	index@(default_function_kernel_2)
        /*0044*/ 	.word	0x00000000


	//----- nvinfo : EIATTR_MIN_STACK_SIZE
	.align		4
.L_11:
        /*0048*/ 	.byte	0x04, 0x12
        /*004a*/ 	.short	(.L_13 - .L_12)
	.align		4
.L_12:
        /*004c*/ 	.word	index@(default_function_kernel_2)
        /*0050*/ 	.word	0x00000000


	//----- nvinfo : EIATTR_MIN_STACK_SIZE
	.align		4
.L_13:
        /*0054*/ 	.byte	0x04, 0x12
        /*0056*/ 	.short	(.L_15 - .L_14)
	.align		4
.L_14:
        /*0058*/ 	.word	index@(default_function_kernel)
        /*005c*/ 	.word	0x00000000


	//----- nvinfo : EIATTR_MIN_STACK_SIZE
	.align		4
.L_15:
        /*0060*/ 	.byte	0x04, 0x12
        /*0062*/ 	.short	(.L_17 - .L_16)
	.align		4
.L_16:
        /*0064*/ 	.word	index@(default_function_kernel_1)
        /*0068*/ 	.word	0x00000000
.L_17:


//--------------------- .nv.compat                --------------------------
	.section	.nv.compat,"",@"SHT_CUDA_COMPAT_INFO"
	.align	4
        /*0000*/ 	.byte	0x02, 0x09, 0x00, 0x00, 0x02, 0x02, 0x01, 0x00, 0x02, 0x05, 0x05, 0x00, 0x03, 0x07, 0x01, 0x01
        /*0010*/ 	.byte	0x02, 0x03, 0x00, 0x00, 0x02, 0x06, 0x01, 0x00, 0x04, 0x0b, 0x08, 0x00, 0x01, 0x00, 0x00, 0x00
        /*0020*/ 	.byte	0x00, 0x00, 0x00, 0x00


//--------------------- .nv.info.default_function_kernel_2 --------------------------
	.section	.nv.info.default_function_kernel_2,"",@"SHT_CUDA_INFO"
	.sectionflags	@""
	.align	4


	//----- nvinfo : EIATTR_CUDA_API_VERSION
	.align		4
        /*0000*/ 	.byte	0x04, 0x37
        /*0002*/ 	.short	(.L_19 - .L_18)
.L_18:
        /*0004*/ 	.word	0x00000082


	//----- nvinfo : EIATTR_KPARAM_INFO
	.align		4
.L_19:
        /*0008*/ 	.byte	0x04, 0x17
        /*000a*/ 	.short	(.L_21 - .L_20)
.L_20:
        /*000c*/ 	.word	0x00000000
        /*0010*/ 	.short	0x0001
        /*0012*/ 	.short	0x0008
        /*0014*/ 	.byte	0x00, 0xf5, 0x21, 0x00


	//----- nvinfo : EIATTR_KPARAM_INFO
	.align		4
.L_21:
        /*0018*/ 	.byte	0x04, 0x17
        /*001a*/ 	.short	(.L_23 - .L_22)
.L_22:
        /*001c*/ 	.word	0x00000000
        /*0020*/ 	.short	0x0000
        /*0022*/ 	.short	0x0000
        /*0024*/ 	.byte	0x00, 0xf5, 0x21, 0x00


	//----- nvinfo : EIATTR_SPARSE_MMA_MASK
	.align		4
.L_23:
        /*0028*/ 	.byte	0x03, 0x50
        /*002a*/ 	.short	0x0000


	//----- nvinfo : EIATTR_MAXREG_COUNT
	.align		4
        /*002c*/ 	.byte	0x03, 0x1b
        /*002e*/ 	.short	0x00ff


	//----- nvinfo : EIATTR_MERCURY_ISA_VERSION
	.align		4
        /*0030*/ 	.byte	0x03, 0x5f
        /*0032*/ 	.short	0x0101


	//----- nvinfo : EIATTR_VRC_CTA_INIT_COUNT
	.align		4
        /*0034*/ 	.byte	0x02, 0x4a
	.zero		1
	.zero		1


	//----- nvinfo : EIATTR_EXIT_INSTR_OFFSETS
	.align		4
        /*0038*/ 	.byte	0x04, 0x1c
        /*003a*/ 	.short	(.L_25 - .L_24)


	//   ....[0]....
.L_24:
        /*003c*/ 	.word	0x000000d0


	//----- nvinfo : EIATTR_MAX_THREADS
	.align		4
.L_25:
        /*0040*/ 	.byte	0x04, 0x05
        /*0042*/ 	.short	(.L_27 - .L_26)
.L_26:
        /*0044*/ 	.word	0x00000008
        /*0048*/ 	.word	0x00000001
        /*004c*/ 	.word	0x00000001


	//----- nvinfo : EIATTR_CBANK_PARAM_SIZE
	.align		4
.L_27:
        /*0050*/ 	.byte	0x03, 0x19
        /*0052*/ 	.short	0x0010


	//----- nvinfo : EIATTR_PARAM_CBANK
	.align		4
        /*0054*/ 	.byte	0x04, 0x0a
        /*0056*/ 	.short	(.L_29 - .L_28)
	.align		4
.L_28:
        /*0058*/ 	.word	index@(.nv.constant0.default_function_kernel_2)
        /*005c*/ 	.short	0x0380
        /*005e*/ 	.short	0x0010


	//----- nvinfo : EIATTR_SW_WAR
	.align		4
.L_29:
        /*0060*/ 	.byte	0x04, 0x36
        /*0062*/ 	.short	(.L_31 - .L_30)
.L_30:
        /*0064*/ 	.word	0x00000008
.L_31:


//--------------------- .nv.info.default_function_kernel --------------------------
	.section	.nv.info.default_function_kernel,"",@"SHT_CUDA_INFO"
	.sectionflags	@""
	.align	4


	//----- nvinfo : EIATTR_CUDA_API_VERSION
	.align		4
        /*0000*/ 	.byte	0x04, 0x37
        /*0002*/ 	.short	(.L_33 - .L_32)
.L_32:
        /*0004*/ 	.word	0x00000082


	//----- nvinfo : EIATTR_KPARAM_INFO
	.align		4
.L_33:
        /*0008*/ 	.byte	0x04, 0x17
        /*000a*/ 	.short	(.L_35 - .L_34)
.L_34:
        /*000c*/ 	.word	0x00000000
        /*0010*/ 	.short	0x0001
        /*0012*/ 	.short	0x0008
        /*0014*/ 	.byte	0x00, 0xf5, 0x21, 0x00


	//----- nvinfo : EIATTR_KPARAM_INFO
	.align		4
.L_35:
        /*0018*/ 	.byte	0x04, 0x17
        /*001a*/ 	.short	(.L_37 - .L_36)
.L_36:
        /*001c*/ 	.word	0x00000000
        /*0020*/ 	.short	0x0000
        /*0022*/ 	.short	0x0000
        /*0024*/ 	.byte	0x00, 0xf5, 0x21, 0x00


	//----- nvinfo : EIATTR_SPARSE_MMA_MASK
	.align		4
.L_37:
        /*0028*/ 	.byte	0x03, 0x50
        /*002a*/ 	.short	0x0000


	//----- nvinfo : EIATTR_MAXREG_COUNT
	.align		4
        /*002c*/ 	.byte	0x03, 0x1b
        /*002e*/ 	.short	0x00ff


	//----- nvinfo : EIATTR_MERCURY_ISA_VERSION
	.align		4
        /*0030*/ 	.byte	0x03, 0x5f
        /*0032*/ 	.short	0x0101


	//----- nvinfo : EIATTR_VRC_CTA_INIT_COUNT
	.align		4
        /*0034*/ 	.byte	0x02, 0x4a
	.zero		1
	.zero		1


	//----- nvinfo : EIATTR_EXIT_INSTR_OFFSETS
	.align		4
        /*0038*/ 	.byte	0x04, 0x1c
        /*003a*/ 	.short	(.L_39 - .L_38)


	//   ....[0]....
.L_38:
        /*003c*/ 	.word	0x00000100


	//----- nvinfo : EIATTR_MAX_THREADS
	.align		4
.L_39:
        /*0040*/ 	.byte	0x04, 0x05
        /*0042*/ 	.short	(.L_41 - .L_40)
.L_40:
        /*0044*/ 	.word	0x00000030
        /*0048*/ 	.word	0x00000001
        /*004c*/ 	.word	0x00000001


	//----- nvinfo : EIATTR_CBANK_PARAM_SIZE
	.align		4
.L_41:
        /*0050*/ 	.byte	0x03, 0x19
        /*0052*/ 	.short	0x0010


	//----- nvinfo : EIATTR_PARAM_CBANK
	.align		4
        /*0054*/ 	.byte	0x04, 0x0a
        /*0056*/ 	.short	(.L_43 - .L_42)
	.align		4
.L_42:
        /*0058*/ 	.word	index@(.nv.constant0.default_function_kernel)
        /*005c*/ 	.short	0x0380
        /*005e*/ 	.short	0x0010


	//----- nvinfo : EIATTR_SW_WAR
	.align		4
.L_43:
        /*0060*/ 	.byte	0x04, 0x36
        /*0062*/ 	.short	(.L_45 - .L_44)
.L_44:
        /*0064*/ 	.word	0x00000008
.L_45:


//--------------------- .nv.info.default_function_kernel_1 --------------------------
	.section	.nv.info.default_function_kernel_1,"",@"SHT_CUDA_INFO"
	.sectionflags	@""
	.align	4


	//----- nvinfo : EIATTR_CUDA_API_VERSION
	.align		4
        /*0000*/ 	.byte	0x04, 0x37
        /*0002*/ 	.short	(.L_47 - .L_46)
.L_46:
        /*0004*/ 	.word	0x00000082


	//----- nvinfo : EIATTR_KPARAM_INFO
	.align		4
.L_47:
        /*0008*/ 	.byte	0x04, 0x17
        /*000a*/ 	.short	(.L_49 - .L_48)
.L_48:
        /*000c*/ 	.word	0x00000000
        /*0010*/ 	.short	0x0001
        /*0012*/ 	.short	0x0008
        /*0014*/ 	.byte	0x00, 0xf5, 0x21, 0x00


	//----- nvinfo : EIATTR_KPARAM_INFO
	.align		4
.L_49:
        /*0018*/ 	.byte	0x04, 0x17
        /*001a*/ 	.short	(.L_51 - .L_50)
.L_50:
        /*001c*/ 	.word	0x00000000
        /*0020*/ 	.short	0x0000
        /*0022*/ 	.short	0x0000
        /*0024*/ 	.byte	0x00, 0xf5, 0x21, 0x00


	//----- nvinfo : EIATTR_SPARSE_MMA_MASK
	.align		4
.L_51:
        /*0028*/ 	.byte	0x03, 0x50
        /*002a*/ 	.short	0x0000


	//----- nvinfo : EIATTR_MAXREG_COUNT
	.align		4
        /*002c*/ 	.byte	0x03, 0x1b
        /*002e*/ 	.short	0x00ff


	//----- nvinfo : EIATTR_MERCURY_ISA_VERSION
	.align		4
        /*0030*/ 	.byte	0x03, 0x5f
        /*0032*/ 	.short	0x0101


	//----- nvinfo : EIATTR_VRC_CTA_INIT_COUNT
	.align		4
        /*0034*/ 	.byte	0x02, 0x4a
	.zero		1
	.zero		1


	//----- nvinfo : EIATTR_EXIT_INSTR_OFFSETS
	.align		4
        /*0038*/ 	.byte	0x04, 0x1c
        /*003a*/ 	.short	(.L_53 - .L_52)


	//   ....[0]....
.L_52:
        /*003c*/ 	.word	0x00000440


	//----- nvinfo : EIATTR_MAX_THREADS
	.align		4
.L_53:
        /*0040*/ 	.byte	0x04, 0x05
        /*0042*/ 	.short	(.L_55 - .L_54)
.L_54:
        /*0044*/ 	.word	0x00000010
        /*0048*/ 	.word	0x00000001
        /*004c*/ 	.word	0x00000001


	//----- nvinfo : EIATTR_CBANK_PARAM_SIZE
	.align		4
.L_55:
        /*0050*/ 	.byte	0x03, 0x19
        /*0052*/ 	.short	0x0010


	//----- nvinfo : EIATTR_PARAM_CBANK
	.align		4
        /*0054*/ 	.byte	0x04, 0x0a
        /*0056*/ 	.short	(.L_57 - .L_56)
	.align		4
.L_56:
        /*0058*/ 	.word	index@(.nv.constant0.default_function_kernel_1)
        /*005c*/ 	.short	0x0380
        /*005e*/ 	.short	0x0010


	//----- nvinfo : EIATTR_SW_WAR
	.align		4
.L_57:
        /*0060*/ 	.byte	0x04, 0x36
        /*0062*/ 	.short	(.L_59 - .L_58)
.L_58:
        /*0064*/ 	.word	0x00000008
.L_59:


//--------------------- .nv.callgraph             --------------------------
	.section	.nv.callgraph,"",@"SHT_CUDA_CALLGRAPH"
	.align	4
	.sectionentsize	8
	.align		4
        /*0000*/ 	.word	0x00000000
	.align		4
        /*0004*/ 	.word	0xffffffff
	.align		4
        /*0008*/ 	.word	0x00000000
	.align		4
        /*000c*/ 	.word	0xfffffffe
	.align		4
        /*0010*/ 	.word	0x00000000
	.align		4
        /*0014*/ 	.word	0xfffffffd
	.align		4
        /*0018*/ 	.word	0x00000000
	.align		4
        /*001c*/ 	.word	0xfffffffc


//--------------------- .text.default_function_kernel_2 --------------------------
	.section	.text.default_function_kernel_2,"ax",@progbits
	.align	128
        .global         default_function_kernel_2
        .type           default_function_kernel_2,@function
        .size           default_function_kernel_2,(.L_x_3 - default_function_kernel_2)
        .other          default_function_kernel_2,@"STO_CUDA_ENTRY STV_DEFAULT"
default_function_kernel_2:
.text.default_function_kernel_2:
[----:B------:R-:W-:Y:S01]  /*0000*/  LDC R1, c[0x0][0x37c] ;  /* 0x0000df00ff017b82 */ /* 0x000fe20000000800 */
[----:B------:R-:W0:Y:S07]  /*0010*/  S2R R7, SR_TID.X ;  /* 0x0000000000077919 */ /* 0x000e2e0000002100 */
[----:B------:R-:W1:Y:S01]  /*0020*/  S2UR UR4, SR_CTAID.X ;  /* 0x00000000000479c3 */ /* 0x000e620000002500 */
[----:B------:R-:W2:Y:S07]  /*0030*/  LDCU.64 UR6, c[0x0][0x358] ;  /* 0x00006b00ff0677ac */ /* 0x000eae0008000a00 */
[----:B------:R-:W3:Y:S08]  /*0040*/  LDC.64 R2, c[0x0][0x388] ;  /* 0x0000e200ff027b82 */ /* 0x000ef00000000a00 */
[----:B------:R-:W4:Y:S01]  /*0050*/  LDC.64 R4, c[0x0][0x380] ;  /* 0x0000e000ff047b82 */ /* 0x000f220000000a00 */
[----:B-1----:R-:W-:-:S06]  /*0060*/  USHF.L.U32 UR4, UR4, 0x3, URZ ;  /* 0x0000000304047899 */ /* 0x002fcc00080006ff */
[----:B0-----:R-:W-:-:S05]  /*0070*/  LOP3.LUT R7, R7, UR4, RZ, 0xfc, !PT ;  /* 0x0000000407077c12 */ /* 0x001fca000f8efcff */
[----:B---3--:R-:W-:-:S06]  /*0080*/  IMAD.WIDE.U32 R2, R7, 0x4, R2 ;  /* 0x0000000407027825 */ /* 0x008fcc00078e0002 */
[----:B--2---:R-:W2:Y:S01]  /*0090*/  LDG.E.CONSTANT R2, desc[UR6][R2.64] ;  /* 0x0000000602027981 */ /* 0x004ea2000c1e9900 */
[----:B----4-:R-:W-:-:S04]  /*00a0*/  IMAD.WIDE.U32 R4, R7, 0x4, R4 ;  /* 0x0000000407047825 */ /* 0x010fc800078e0004 */
[----:B--2---:R-:W-:-:S05]  /*00b0*/  FADD R7, |R2|, -RZ ;  /* 0x800000ff02077221 */ /* 0x004fca0000000200 */
[----:B------:R-:W-:Y:S01]  /*00c0*/  STG.E desc[UR6][R4.64], R7 ;  /* 0x0000000704007986 */ /* 0x000fe2000c101906 */
[----:B------:R-:W-:Y:S05]  /*00d0*/  EXIT ;  /* 0x000000000000794d */ /* 0x000fea0003800000 */
.L_x_0:
[----:B------:R-:W-:-:S00]  /*00e0*/  BRA `(.L_x_0) ;  /* 0xfffffffc00fc7947 */ /* 0x000fc0000383ffff */
[----:B------:R-:W-:-:S00]  /*00f0*/  NOP ;  /* 0x0000000000007918 */ /* 0x000fc00000000000 */
        /* <DEDUP_REMOVED lines=8> */
.L_x_3:


//--------------------- .text.default_function_kernel --------------------------
	.section	.text.default_function_kernel,"ax",@progbits
	.align	128
        .global         default_function_kernel
        .type           default_function_kernel,@function
        .size           default_function_kernel,(.L_x_4 - default_function_kernel)
        .other          default_function_kernel,@"STO_CUDA_ENTRY STV_DEFAULT"
default_function_kernel:
.text.default_function_kernel:
[----:B------:R-:W-:Y:S01]  /*0000*/  LDC R1, c[0x0][0x37c] ;  /* 0x0000df00ff017b82 */ /* 0x000fe20000000800 */
[----:B------:R-:W0:Y:S07]  /*0010*/  S2R R7, SR_CTAID.X ;  /* 0x0000000000077919 */ /* 0x000e2e0000002500 */
[----:B------:R-:W1:Y:S01]  /*0020*/  LDC.64 R2, c[0x0][0x388] ;  /* 0x0000e200ff027b82 */ /* 0x000e620000000a00 */
[----:B------:R-:W2:Y:S01]  /*0030*/  LDCU.64 UR4, c[0x0][0x358] ;  /* 0x00006b00ff0477ac */ /* 0x000ea20008000a00 */
[----:B------:R-:W0:Y:S06]  /*0040*/  S2R R0, SR_TID.X ;  /* 0x0000000000007919 */ /* 0x000e2c0000002100 */
[----:B------:R-:W3:Y:S01]  /*0050*/  LDC.64 R4, c[0x0][0x380] ;  /* 0x0000e000ff047b82 */ /* 0x000ee20000000a00 */
[----:B0-----:R-:W-:-:S04]  /*0060*/  IMAD R7, R7, 0x30, R0 ;  /* 0x0000003007077824 */ /* 0x001fc800078e0200 */
[----:B-1----:R-:W-:-:S06]  /*0070*/  IMAD.WIDE.U32 R2, R7, 0x4, R2 ;  /* 0x0000000407027825 */ /* 0x002fcc00078e0002 */
[----:B--2---:R-:W2:Y:S01]  /*0080*/  LDG.E.CONSTANT R2, desc[UR4][R2.64] ;  /* 0x0000000402027981 */ /* 0x004ea2000c1e9900 */
[----:B---3--:R-:W-:-:S04]  /*0090*/  IMAD.WIDE.U32 R4, R7, 0x4, R4 ;  /* 0x0000000407047825 */ /* 0x008fc800078e0004 */
[----:B--2---:R-:W-:-:S05]  /*00a0*/  FMUL R0, R2, 1.4426950216293334961 ;  /* 0x3fb8aa3b02007820 */ /* 0x004fca0000400000 */
[----:B------:R-:W-:-:S13]  /*00b0*/  FSETP.GEU.AND P0, PT, R0, -126, PT ;  /* 0xc2fc00000000780b */ /* 0x000fda0003f0e000 */
[----:B------:R-:W-:-:S04]  /*00c0*/  @!P0 FMUL R0, R0, 0.5 ;  /* 0x3f00000000008820 */ /* 0x000fc80000400000 */
[----:B------:R-:W0:Y:S02]  /*00d0*/  MUFU.EX2 R9, R0 ;  /* 0x0000000000097308 */ /* 0x000e240000000800 */
[----:B0-----:R-:W-:-:S05]  /*00e0*/  @!P0 FMUL R9, R9, R9 ;  /* 0x0000000909098220 */ /* 0x001fca0000400000 */
[----:B------:R-:W-:Y:S01]  /*00f0*/  STG.E desc[UR4][R4.64], R9 ;  /* 0x0000000904007986 */ /* 0x000fe2000c101904 */
[----:B------:R-:W-:Y:S05]  /*0100*/  EXIT ;  /* 0x000000000000794d */ /* 0x000fea0003800000 */
.L_x_1:
        /* <DEDUP_REMOVED lines=15> */
.L_x_4:


//--------------------- .text.default_function_kernel_1 --------------------------
	.section	.text.default_function_kernel_1,"ax",@progbits
	.align	128
        .global         default_function_kernel_1
        .type           default_function_kernel_1,@function
        .size           default_function_kernel_1,(.L_x_5 - default_function_kernel_1)
        .other          default_function_kernel_1,@"STO_CUDA_ENTRY STV_DEFAULT"
default_function_kernel_1:
.text.default_function_kernel_1:
[----:B------:R-:W-:Y:S01]  /*0000*/  LDC R1, c[0x0][0x37c] ;  /* 0x0000df00ff017b82 */ /* 0x000fe20000000800 */
[----:B------:R-:W0:Y:S07]  /*0010*/  S2R R5, SR_TID.X ;  /* 0x0000000000057919 */ /* 0x000e2e0000002100 */
[----:B------:R-:W1:Y:S01]  /*0020*/  S2UR UR4, SR_CTAID.X ;  /* 0x00000000000479c3 */ /* 0x000e620000002500 */
[----:B------:R-:W2:Y:S07]  /*0030*/  LDCU.64 UR6, c[0x0][0x358] ;  /* 0x00006b00ff0677ac */ /* 0x000eae0008000a00 */
[----:B------:R-:W3:Y:S01]  /*0040*/  LDC.64 R2, c[0x0][0x388] ;  /* 0x0000e200ff027b82 */ /* 0x000ee20000000a00 */
[----:B-1----:R-:W-:-:S06]  /*0050*/  USHF.L.U32 UR4, UR4, 0x4, URZ ;  /* 0x0000000404047899 */ /* 0x002fcc00080006ff */
[----:B0-----:R-:W-:-:S05]  /*0060*/  LOP3.LUT R5, R5, UR4, RZ, 0xfc, !PT ;  /* 0x0000000405057c12 */ /* 0x001fca000f8efcff */
[----:B---3--:R-:W-:-:S06]  /*0070*/  IMAD.WIDE.U32 R2, R5, 0x4, R2 ;  /* 0x0000000405027825 */ /* 0x008fcc00078e0002 */
[----:B--2---:R-:W2:Y:S01]  /*0080*/  LDG.E.CONSTANT R2, desc[UR6][R2.64] ;  /* 0x0000000602027981 */ /* 0x004ea2000c1e9900 */
[----:B------:R-:W-:Y:S01]  /*0090*/  HFMA2 R9, -RZ, RZ, 0.890625, -0.00056934356689453125 ;  /* 0x3b2090aaff097431 */ /* 0x000fe200000001ff */
[----:B------:R-:W-:Y:S01]  /*00a0*/  MOV R4, 0x3f6ee581 ;  /* 0x3f6ee58100047802 */ /* 0x000fe20000000f00 */
[----:B------:R-:W-:Y:S01]  /*00b0*/  HFMA2 R6, -RZ, RZ, 1.625, 0 ;  /* 0x3e800000ff067431 */ /* 0x000fe200000001ff */
[----:B------:R-:W-:Y:S01]  /*00c0*/  MOV R11, 0x3d39bf78 ;  /* 0x3d39bf78000b7802 */ /* 0x000fe20000000f00 */
[----:B--2---:R-:W0:Y:S01]  /*00d0*/  MUFU.RCP R7, |R2| ;  /* 0x4000000200077308 */ /* 0x004e220000001000 */
[----:B------:R-:W-:-:S04]  /*00e0*/  FSETP.GT.AND P0, PT, |R2|, 1, PT ;  /* 0x3f8000000200780b */ /* 0x000fc80003f04200 */
[----:B0-----:R-:W-:-:S05]  /*00f0*/  FSEL R7, R7, |R2|, P0 ;  /* 0x4000000207077208 */ /* 0x001fca0000000000 */
[----:B------:R-:W-:-:S04]  /*0100*/  FMUL R0, R7, R7 ;  /* 0x0000000707007220 */ /* 0x000fc80000400000 */
[----:B------:R-:W-:-:S04]  /*0110*/  FFMA R9, R0, R9, -0.014396979473531246185 ;  /* 0xbc6be14f00097423 */ /* 0x000fc80000000009 */
[----:B------:R-:W-:-:S04]  /*0120*/  FFMA R9, R0, R9, 0.039849750697612762451 ;  /* 0x3d23397e00097423 */ /* 0x000fc80000000009 */
[----:B------:R-:W-:-:S04]  /*0130*/  FFMA R9, R0, R9, -0.072529748082160949707 ;  /* 0xbd948a7a00097423 */ /* 0x000fc80000000009 */
[----:B------:R-:W-:-:S04]  /*0140*/  FFMA R9, R0, R9, 0.10518480092287063599 ;  /* 0x3dd76b2100097423 */ /* 0x000fc80000000009 */
[----:B------:R-:W-:-:S04]  /*0150*/  FFMA R9, R0, R9, -0.14171802997589111328 ;  /* 0xbe111e8800097423 */ /* 0x000fc80000000009 */
[----:B------:R-:W-:-:S04]  /*0160*/  FFMA R9, R0, R9, 0.19988775253295898438 ;  /* 0x3e4caf6000097423 */ /* 0x000fc80000000009 */
[----:B------:R-:W-:-:S04]  /*0170*/  FFMA R9, R0, R9, -0.33332940936088562012 ;  /* 0xbeaaaa2700097423 */ /* 0x000fc80000000009 */
[----:B------:R-:W-:-:S04]  /*0180*/  FMUL R0, R0, R9 ;  /* 0x0000000900007220 */ /* 0x000fc80000400000 */
[----:B------:R-:W-:-:S04]  /*0190*/  FFMA R7, R7, R0, R7 ;  /* 0x0000000007077223 */ /* 0x000fc80000000007 */
[----:B------:R-:W-:Y:S01]  /*01a0*/  @P0 FFMA R7, R4, 1.6832555532455444336, -R7 ;  /* 0x3fd774eb04070823 */ /* 0x000fe20000000807 */
[----:B------:R-:W-:-:S04]  /*01b0*/  FSETP.NAN.AND P0, PT, |R2|, |R2|, PT ;  /* 0x400000020200720b */ /* 0x000fc80003f08200 */
[----:B------:R-:W-:-:S04]  /*01c0*/  LOP3.LUT R2, R7, 0x80000000, R2, 0xb8, !PT ;  /* 0x8000000007027812 */ /* 0x000fc800078eb802 */
[----:B------:R-:W-:-:S04]  /*01d0*/  FSEL R7, R2, R7, !P0 ;  /* 0x0000000702077208 */ /* 0x000fc80004000000 */
[C---:B------:R-:W-:Y:S01]  /*01e0*/  FSETP.GT.AND P0, PT, |R7|.reuse, 8.50705917302346158658e+37, PT ;  /* 0x7e8000000700780b */ /* 0x040fe20003f04200 */
[----:B------:R-:W-:-:S06]  /*01f0*/  FADD R0, -|R7|, 1 ;  /* 0x3f80000007007421 */ /* 0x000fcc0000000300 */
[----:B------:R-:W0:Y:S02]  /*0200*/  MUFU.RCP R0, R0 ;  /* 0x0000000000007308 */ /* 0x000e240000001000 */
[----:B0-----:R-:W-:-:S04]  /*0210*/  FADD R2, R0, R0 ;  /* 0x0000000000027221 */ /* 0x001fc80000000000 */
[----:B------:R-:W-:-:S05]  /*0220*/  FMUL R2, |R7|, R2 ;  /* 0x0000000207027220 */ /* 0x000fca0000400200 */
[----:B------:R-:W-:-:S04]  /*0230*/  FSEL R4, R2, -2, !P0 ;  /* 0xc000000002047808 */ /* 0x000fc80004000000 */
[C---:B------:R-:W-:Y:S01]  /*0240*/  ISETP.GE.U32.AND P0, PT, R4.reuse, 0x7f800000, PT ;  /* 0x7f8000000400780c */ /* 0x040fe20003f06070 */
[----:B------:R-:W-:-:S03]  /*0250*/  FADD.RZ R2, R4, 1 ;  /* 0x3f80000004027421 */ /* 0x000fc6000000c000 */
[----:B------:R-:W-:Y:S02]  /*0260*/  ISETP.GT.AND P1, PT, R4, -0x40800000, P0 ;  /* 0xbf8000000400780c */ /* 0x000fe40000724270 */
[----:B------:R-:W-:-:S04]  /*0270*/  IADD3 R2, PT, PT, R2, -0x3f400000, RZ ;  /* 0xc0c0000002027810 */ /* 0x000fc80007ffe0ff */
[----:B------:R-:W-:-:S04]  /*0280*/  LOP3.LUT R9, R2, 0xff800000, RZ, 0xc0, !PT ;  /* 0xff80000002097812 */ /* 0x000fc800078ec0ff */
[----:B------:R-:W-:Y:S02]  /*0290*/  IADD3 R3, PT, PT, -R9, 0x40800000, RZ ;  /* 0x4080000009037810 */ /* 0x000fe40007ffe1ff */
[-C--:B------:R-:W-:Y:S02]  /*02a0*/  IADD3 R2, PT, PT, R4, -R9.reuse, RZ ;  /* 0x8000000904027210 */ /* 0x080fe40007ffe0ff */
[----:B------:R-:W-:Y:S01]  /*02b0*/  I2FP.F32.S32 R9, R9 ;  /* 0x0000000900097245 */ /* 0x000fe20000201400 */
[----:B------:R-:W-:Y:S01]  /*02c0*/  FFMA R3, R3, R6, -1 ;  /* 0xbf80000003037423 */ /* 0x000fe20000000006 */
[----:B------:R-:W-:-:S03]  /*02d0*/  HFMA2 R6, -RZ, RZ, 1.75, 0 ;  /* 0x3f000000ff067431 */ /* 0x000fc600000001ff */
[----:B------:R-:W-:Y:S01]  /*02e0*/  FADD R0, R2, R3 ;  /* 0x0000000302007221 */ /* 0x000fe20000000000 */
[----:B------:R-:W-:-:S03]  /*02f0*/  FMUL R9, R9, 1.1920928955078125e-07 ;  /* 0x3400000009097820 */ /* 0x000fc60000400000 */
[----:B------:R-:W-:Y:S01]  /*0300*/  FFMA R3, R0, -R11, 0.10546888411045074463 ;  /* 0x3dd8001200037423 */ /* 0x000fe2000000080b */
[----:B------:R-:W-:-:S03]  /*0310*/  LOP3.LUT R7, R6, 0x80000000, R7, 0xb8, !PT ;  /* 0x8000000006077812 */ /* 0x000fc600078eb807 */
[----:B------:R-:W-:-:S04]  /*0320*/  FFMA R3, R0, R3, -0.13229703903198242188 ;  /* 0xbe0778e000037423 */ /* 0x000fc80000000003 */
[----:B------:R-:W-:-:S04]  /*0330*/  FFMA R3, R0, R3, 0.14491446316242218018 ;  /* 0x3e14647500037423 */ /* 0x000fc80000000003 */
[----:B------:R-:W-:-:S04]  /*0340*/  FFMA R3, R0, R3, -0.16641564667224884033 ;  /* 0xbe2a68dd00037423 */ /* 0x000fc80000000003 */
[----:B------:R-:W-:-:S04]  /*0350*/  FFMA R3, R0, R3, 0.19988867640495300293 ;  /* 0x3e4caf9e00037423 */ /* 0x000fc80000000003 */
[----:B------:R-:W-:-:S04]  /*0360*/  FFMA R3, R0, R3, -0.25000196695327758789 ;  /* 0xbe80004200037423 */ /* 0x000fc80000000003 */
[----:B------:R-:W-:-:S04]  /*0370*/  FFMA R3, R0, R3, 0.33333510160446166992 ;  /* 0x3eaaaae600037423 */ /* 0x000fc80000000003 */
[C---:B------:R-:W-:Y:S02]  /*0380*/  FFMA R11, R0.reuse, R3, -0.5 ;  /* 0xbf000000000b7423 */ /* 0x040fe40000000003 */
[----:B------:R-:W0:Y:S02]  /*0390*/  LDC.64 R2, c[0x0][0x380] ;  /* 0x0000e000ff027b82 */ /* 0x000e240000000a00 */
[----:B------:R-:W-:-:S04]  /*03a0*/  FMUL R11, R0, R11 ;  /* 0x0000000b000b7220 */ /* 0x000fc80000400000 */
[----:B------:R-:W-:Y:S01]  /*03b0*/  FFMA R0, R0, R11, R0 ;  /* 0x0000000b00007223 */ /* 0x000fe20000000000 */
[----:B------:R-:W-:-:S03]  /*03c0*/  @P0 MOV R11, 0x7f800000 ;  /* 0x7f800000000b0802 */ /* 0x000fc60000000f00 */
[----:B------:R-:W-:Y:S02]  /*03d0*/  FFMA R0, R9, 0.69314718246459960938, R0 ;  /* 0x3f31721809007823 */ /* 0x000fe40000000000 */
[C---:B------:R-:W-:Y:S01]  /*03e0*/  @P1 FFMA R0, R4.reuse, R11, +INF ;  /* 0x7f80000004001423 */ /* 0x040fe2000000000b */
[----:B------:R-:W-:-:S04]  /*03f0*/  @P0 FSETP.NEU.AND P1, PT, R4, RZ, PT ;  /* 0x000000ff0400020b */ /* 0x000fc80003f2d000 */
[----:B------:R-:W-:-:S05]  /*0400*/  @P0 FSEL R0, R0, -RZ, P1 ;  /* 0x800000ff00000208 */ /* 0x000fca0000800000 */
[----:B------:R-:W-:Y:S01]  /*0410*/  FMUL R7, R7, R0 ;  /* 0x0000000007077220 */ /* 0x000fe20000400000 */
[----:B0-----:R-:W-:-:S05]  /*0420*/  IMAD.WIDE.U32 R2, R5, 0x4, R2 ;  /* 0x0000000405027825 */ /* 0x001fca00078e0002 */
[----:B------:R-:W-:Y:S01]  /*0430*/  STG.E desc[UR6][R2.64], R7 ;  /* 0x0000000702007986 */ /* 0x000fe2000c101906 */
[----:B------:R-:W-:Y:S05]  /*0440*/  EXIT ;  /* 0x000000000000794d */ /* 0x000fea0003800000 */
.L_x_2:
        /* <DEDUP_REMOVED lines=11> */
.L_x_5:


//--------------------- .nv.shared.reserved.0     --------------------------
	.section	.nv.shared.reserved.0,"aw",@nobits
	.weak		__nv_reservedSMEM_offset_0_alias
	.size		__nv_reservedSMEM_offset_0_alias, 0, 64
	.other		__nv_reservedSMEM_offset_0_alias,@"STO_CUDA_RESERVED_SHARED STV_DEFAULT"
__nv_reservedSMEM_offset_0_alias:
	.zero		0
	.zero		64


//--------------------- .nv.constant0.default_function_kernel_2 --------------------------
	.section	.nv.constant0.default_function_kernel_2,"a",@progbits
	.sectionflags	@""
	.align	4
.nv.constant0.default_function_kernel_2:
	.zero		912


//--------------------- .nv.constant0.default_function_kernel --------------------------
	.section	.nv.constant0.default_function_kernel,"a",@progbits
	.sectionflags	@""
	.align	4
.nv.constant0.default_function_kernel:
	.zero		912


//--------------------- .nv.constant0.default_function_kernel_1 --------------------------
	.section	.nv.constant0.default_function_kernel_1,"a",@progbits
	.sectionflags	@""
	.align	4
.nv.constant0.default_function_kernel_1:
	.zero		912


//--------------------- SYMBOLS --------------------------

	.type		.nv.reservedSmem.offset0,@object
	.size		.nv.reservedSmem.offset0,0x4
